//
// Generated by NVIDIA NVVM Compiler
//
// Compiler Build ID: CL-36424714
// Cuda compilation tools, release 13.0, V13.0.88
// Based on NVVM 20.0.0
//

.version 9.0
.target sm_100
.address_size 64

	// .globl	_Z14arrayAddKernelPKfS0_Pfi

.visible .entry _Z14arrayAddKernelPKfS0_Pfi(
	.param .u64 .ptr .align 1 _Z14arrayAddKernelPKfS0_Pfi_param_0,
	.param .u64 .ptr .align 1 _Z14arrayAddKernelPKfS0_Pfi_param_1,
	.param .u64 .ptr .align 1 _Z14arrayAddKernelPKfS0_Pfi_param_2,
	.param .u32 _Z14arrayAddKernelPKfS0_Pfi_param_3
)
{
	.reg .pred 	%p<10>;
	.reg .b32 	%r<37>;
	.reg .b32 	%f<88>;
	.reg .b64 	%rd<26>;

	ld.param.u64 	%rd7, [_Z14arrayAddKernelPKfS0_Pfi_param_0];
	ld.param.u64 	%rd8, [_Z14arrayAddKernelPKfS0_Pfi_param_1];
	ld.param.u64 	%rd9, [_Z14arrayAddKernelPKfS0_Pfi_param_2];
	ld.param.u32 	%r22, [_Z14arrayAddKernelPKfS0_Pfi_param_3];
	cvta.to.global.u64 	%rd1, %rd9;
	cvta.to.global.u64 	%rd2, %rd8;
	cvta.to.global.u64 	%rd3, %rd7;
	mov.u32 	%r23, %ctaid.x;
	mov.u32 	%r24, %ntid.x;
	mov.u32 	%r25, %tid.x;
	mad.lo.s32 	%r26, %r23, %r24, %r25;
	mul.lo.s32 	%r1, %r22, %r26;
	setp.lt.s32 	%p1, %r22, 1;
	@%p1 bra 	$L__BB0_13;
	and.b32  	%r2, %r22, 15;
	setp.lt.u32 	%p2, %r22, 16;
	mov.b32 	%r33, 0;
	@%p2 bra 	$L__BB0_4;
	and.b32  	%r33, %r22, 2147483632;
	neg.s32 	%r31, %r33;
	add.s64 	%rd4, %rd3, 32;
	add.s64 	%rd5, %rd2, 32;
	add.s64 	%rd6, %rd1, 32;
	mov.u32 	%r30, %r1;
$L__BB0_3:
	.pragma "nounroll";
	mul.wide.s32 	%rd10, %r30, 4;
	add.s64 	%rd11, %rd4, %rd10;
	add.s64 	%rd12, %rd5, %rd10;
	add.s64 	%rd13, %rd6, %rd10;
	ld.global.f32 	%f1, [%rd11+-32];
	ld.global.f32 	%f2, [%rd12+-32];
	add.f32 	%f3, %f1, %f2;
	st.global.f32 	[%rd13+-32], %f3;
	ld.global.f32 	%f4, [%rd11+-28];
	ld.global.f32 	%f5, [%rd12+-28];
	add.f32 	%f6, %f4, %f5;
	st.global.f32 	[%rd13+-28], %f6;
	ld.global.f32 	%f7, [%rd11+-24];
	ld.global.f32 	%f8, [%rd12+-24];
	add.f32 	%f9, %f7, %f8;
	st.global.f32 	[%rd13+-24], %f9;
	ld.global.f32 	%f10, [%rd11+-20];
	ld.global.f32 	%f11, [%rd12+-20];
	add.f32 	%f12, %f10, %f11;
	st.global.f32 	[%rd13+-20], %f12;
	ld.global.f32 	%f13, [%rd11+-16];
	ld.global.f32 	%f14, [%rd12+-16];
	add.f32 	%f15, %f13, %f14;
	st.global.f32 	[%rd13+-16], %f15;
	ld.global.f32 	%f16, [%rd11+-12];
	ld.global.f32 	%f17, [%rd12+-12];
	add.f32 	%f18, %f16, %f17;
	st.global.f32 	[%rd13+-12], %f18;
	ld.global.f32 	%f19, [%rd11+-8];
	ld.global.f32 	%f20, [%rd12+-8];
	add.f32 	%f21, %f19, %f20;
	st.global.f32 	[%rd13+-8], %f21;
	ld.global.f32 	%f22, [%rd11+-4];
	ld.global.f32 	%f23, [%rd12+-4];
	add.f32 	%f24, %f22, %f23;
	st.global.f32 	[%rd13+-4], %f24;
	ld.global.f32 	%f25, [%rd11];
	ld.global.f32 	%f26, [%rd12];
	add.f32 	%f27, %f25, %f26;
	st.global.f32 	[%rd13], %f27;
	ld.global.f32 	%f28, [%rd11+4];
	ld.global.f32 	%f29, [%rd12+4];
	add.f32 	%f30, %f28, %f29;
	st.global.f32 	[%rd13+4], %f30;
	ld.global.f32 	%f31, [%rd11+8];
	ld.global.f32 	%f32, [%rd12+8];
	add.f32 	%f33, %f31, %f32;
	st.global.f32 	[%rd13+8], %f33;
	ld.global.f32 	%f34, [%rd11+12];
	ld.global.f32 	%f35, [%rd12+12];
	add.f32 	%f36, %f34, %f35;
	st.global.f32 	[%rd13+12], %f36;
	ld.global.f32 	%f37, [%rd11+16];
	ld.global.f32 	%f38, [%rd12+16];
	add.f32 	%f39, %f37, %f38;
	st.global.f32 	[%rd13+16], %f39;
	ld.global.f32 	%f40, [%rd11+20];
	ld.global.f32 	%f41, [%rd12+20];
	add.f32 	%f42, %f40, %f41;
	st.global.f32 	[%rd13+20], %f42;
	ld.global.f32 	%f43, [%rd11+24];
	ld.global.f32 	%f44, [%rd12+24];
	add.f32 	%f45, %f43, %f44;
	st.global.f32 	[%rd13+24], %f45;
	ld.global.f32 	%f46, [%rd11+28];
	ld.global.f32 	%f47, [%rd12+28];
	add.f32 	%f48, %f46, %f47;
	st.global.f32 	[%rd13+28], %f48;
	add.s32 	%r31, %r31, 16;
	add.s32 	%r30, %r30, 16;
	setp.ne.s32 	%p3, %r31, 0;
	@%p3 bra 	$L__BB0_3;
$L__BB0_4:
	setp.eq.s32 	%p4, %r2, 0;
	@%p4 bra 	$L__BB0_13;
	and.b32  	%r10, %r22, 7;
	setp.lt.u32 	%p5, %r2, 8;
	@%p5 bra 	$L__BB0_7;
	add.s32 	%r28, %r33, %r1;
	mul.wide.s32 	%rd14, %r28, 4;
	add.s64 	%rd15, %rd3, %rd14;
	ld.global.f32 	%f49, [%rd15];
	add.s64 	%rd16, %rd2, %rd14;
	ld.global.f32 	%f50, [%rd16];
	add.f32 	%f51, %f49, %f50;
	add.s64 	%rd17, %rd1, %rd14;
	st.global.f32 	[%rd17], %f51;
	ld.global.f32 	%f52, [%rd15+4];
	ld.global.f32 	%f53, [%rd16+4];
	add.f32 	%f54, %f52, %f53;
	st.global.f32 	[%rd17+4], %f54;
	ld.global.f32 	%f55, [%rd15+8];
	ld.global.f32 	%f56, [%rd16+8];
	add.f32 	%f57, %f55, %f56;
	st.global.f32 	[%rd17+8], %f57;
	ld.global.f32 	%f58, [%rd15+12];
	ld.global.f32 	%f59, [%rd16+12];
	add.f32 	%f60, %f58, %f59;
	st.global.f32 	[%rd17+12], %f60;
	ld.global.f32 	%f61, [%rd15+16];
	ld.global.f32 	%f62, [%rd16+16];
	add.f32 	%f63, %f61, %f62;
	st.global.f32 	[%rd17+16], %f63;
	ld.global.f32 	%f64, [%rd15+20];
	ld.global.f32 	%f65, [%rd16+20];
	add.f32 	%f66, %f64, %f65;
	st.global.f32 	[%rd17+20], %f66;
	ld.global.f32 	%f67, [%rd15+24];
	ld.global.f32 	%f68, [%rd16+24];
	add.f32 	%f69, %f67, %f68;
	st.global.f32 	[%rd17+24], %f69;
	ld.global.f32 	%f70, [%rd15+28];
	ld.global.f32 	%f71, [%rd16+28];
	add.f32 	%f72, %f70, %f71;
	st.global.f32 	[%rd17+28], %f72;
	add.s32 	%r33, %r33, 8;
$L__BB0_7:
	setp.eq.s32 	%p6, %r10, 0;
	@%p6 bra 	$L__BB0_13;
	and.b32  	%r13, %r22, 3;
	setp.lt.u32 	%p7, %r10, 4;
	@%p7 bra 	$L__BB0_10;
	add.s32 	%r29, %r33, %r1;
	mul.wide.s32 	%rd18, %r29, 4;
	add.s64 	%rd19, %rd3, %rd18;
	ld.global.f32 	%f73, [%rd19];
	add.s64 	%rd20, %rd2, %rd18;
	ld.global.f32 	%f74, [%rd20];
	add.f32 	%f75, %f73, %f74;
	add.s64 	%rd21, %rd1, %rd18;
	st.global.f32 	[%rd21], %f75;
	ld.global.f32 	%f76, [%rd19+4];
	ld.global.f32 	%f77, [%rd20+4];
	add.f32 	%f78, %f76, %f77;
	st.global.f32 	[%rd21+4], %f78;
	ld.global.f32 	%f79, [%rd19+8];
	ld.global.f32 	%f80, [%rd20+8];
	add.f32 	%f81, %f79, %f80;
	st.global.f32 	[%rd21+8], %f81;
	ld.global.f32 	%f82, [%rd19+12];
	ld.global.f32 	%f83, [%rd20+12];
	add.f32 	%f84, %f82, %f83;
	st.global.f32 	[%rd21+12], %f84;
	add.s32 	%r33, %r33, 4;
$L__BB0_10:
	setp.eq.s32 	%p8, %r13, 0;
	@%p8 bra 	$L__BB0_13;
	add.s32 	%r36, %r33, %r1;
	neg.s32 	%r35, %r13;
$L__BB0_12:
	.pragma "nounroll";
	mul.wide.s32 	%rd22, %r36, 4;
	add.s64 	%rd23, %rd1, %rd22;
	add.s64 	%rd24, %rd2, %rd22;
	add.s64 	%rd25, %rd3, %rd22;
	ld.global.f32 	%f85, [%rd25];
	ld.global.f32 	%f86, [%rd24];
	add.f32 	%f87, %f85, %f86;
	st.global.f32 	[%rd23], %f87;
	add.s32 	%r36, %r36, 1;
	add.s32 	%r35, %r35, 1;
	setp.ne.s32 	%p9, %r35, 0;
	@%p9 bra 	$L__BB0_12;
$L__BB0_13:
	ret;

}


// ===== COMPILED SASS (sm_100) =====

	.target	sm_100

	.elftype	@"ET_EXEC"


//--------------------- .note.nv.tkinfo           --------------------------
	.section	.note.nv.tkinfo,"",@"SHT_NOTE"
	.sectionflags	@"SHF_NOTE_NV_TKINFO"
	.tkinfo
        /*0018*/ 	.word	0x00000002
        /*0030*/ 	.string	""
        /*0030*/ 	.string	"ptxas"
        /*0030*/ 	.string	"Cuda compilation tools, release 13.0, V13.0.88"
        /*0030*/ 	.string	"Build cuda_13.0.r13.0/compiler.36424714_0"
        /*0030*/ 	.string	"-arch sm_100 -m 64 "



//--------------------- .note.nv.cuinfo           --------------------------
	.section	.note.nv.cuinfo,"",@"SHT_NOTE"
	.sectionflags	@"SHF_NOTE_NV_CUINFO"
        /*0018*/ 	.short	0x0002
        /*001a*/ 	.short	0x0064
        /*001c*/ 	.short	0x0082
	.zero		2


//--------------------- .nv.info                  --------------------------
	.section	.nv.info,"",@"SHT_CUDA_INFO"
	.align	4


	//----- nvinfo : EIATTR_REGCOUNT
	.align		4
        /*0000*/ 	.byte	0x04, 0x2f
        /*0002*/ 	.short	(.L_1 - .L_0)
	.align		4
.L_0:
        /*0004*/ 	.word	index@(_Z14arrayAddKernelPKfS0_Pfi)
        /*0008*/ 	.word	0x00000016


	//----- nvinfo : EIATTR_FRAME_SIZE
	.align		4
.L_1:
        /*000c*/ 	.byte	0x04, 0x11
        /*000e*/ 	.short	(.L_3 - .L_2)
	.align		4
.L_2:
        /*0010*/ 	.word	index@(_Z14arrayAddKernelPKfS0_Pfi)
        /*0014*/ 	.word	0x00000000


	//----- nvinfo : EIATTR_MIN_STACK_SIZE
	.align		4
.L_3:
        /*0018*/ 	.byte	0x04, 0x12
        /*001a*/ 	.short	(.L_5 - .L_4)
	.align		4
.L_4:
        /*001c*/ 	.word	index@(_Z14arrayAddKernelPKfS0_Pfi)
        /*0020*/ 	.word	0x00000000
.L_5:


//--------------------- .nv.compat                --------------------------
	.section	.nv.compat,"",@"SHT_CUDA_COMPAT_INFO"
	.align	4
        /*0000*/ 	.byte	0x02, 0x09, 0x00, 0x00, 0x02, 0x02, 0x01, 0x00, 0x02, 0x05, 0x05, 0x00, 0x03, 0x07, 0x01, 0x01
        /*0010*/ 	.byte	0x02, 0x03, 0x00, 0x00, 0x02, 0x06, 0x01, 0x00, 0x04, 0x0b, 0x08, 0x00, 0x09, 0x00, 0x00, 0x00
        /*0020*/ 	.byte	0x00, 0x00, 0x00, 0x00


//--------------------- .nv.info._Z14arrayAddKernelPKfS0_Pfi --------------------------
	.section	.nv.info._Z14arrayAddKernelPKfS0_Pfi,"",@"SHT_CUDA_INFO"
	.sectionflags	@""
	.align	4


	//----- nvinfo : EIATTR_CUDA_API_VERSION
	.align		4
        /*0000*/ 	.byte	0x04, 0x37
        /*0002*/ 	.short	(.L_7 - .L_6)
.L_6:
        /*0004*/ 	.word	0x00000082


	//----- nvinfo : EIATTR_KPARAM_INFO
	.align		4
.L_7:
        /*0008*/ 	.byte	0x04, 0x17
        /*000a*/ 	.short	(.L_9 - .L_8)
.L_8:
        /*000c*/ 	.word	0x00000000
        /*0010*/ 	.short	0x0003
        /*0012*/ 	.short	0x0018
        /*0014*/ 	.byte	0x00, 0xf0, 0x11, 0x00


	//----- nvinfo : EIATTR_KPARAM_INFO
	.align		4
.L_9:
        /*0018*/ 	.byte	0x04, 0x17
        /*001a*/ 	.short	(.L_11 - .L_10)
.L_10:
        /*001c*/ 	.word	0x00000000
        /*0020*/ 	.short	0x0002
        /*0022*/ 	.short	0x0010
        /*0024*/ 	.byte	0x00, 0xf5, 0x21, 0x00


	//----- nvinfo : EIATTR_KPARAM_INFO
	.align		4
.L_11:
        /*0028*/ 	.byte	0x04, 0x17
        /*002a*/ 	.short	(.L_13 - .L_12)
.L_12:
        /*002c*/ 	.word	0x00000000
        /*0030*/ 	.short	0x0001
        /*0032*/ 	.short	0x0008
        /*0034*/ 	.byte	0x00, 0xf5, 0x21, 0x00


	//----- nvinfo : EIATTR_KPARAM_INFO
	.align		4
.L_13:
        /*0038*/ 	.byte	0x04, 0x17
        /*003a*/ 	.short	(.L_15 - .L_14)
.L_14:
        /*003c*/ 	.word	0x00000000
        /*0040*/ 	.short	0x0000
        /*0042*/ 	.short	0x0000
        /*0044*/ 	.byte	0x00, 0xf5, 0x21, 0x00


	//----- nvinfo : EIATTR_SPARSE_MMA_MASK
	.align		4
.L_15:
        /*0048*/ 	.byte	0x03, 0x50
        /*004a*/ 	.short	0x0000


	//----- nvinfo : EIATTR_MAXREG_COUNT
	.align		4
        /*004c*/ 	.byte	0x03, 0x1b
        /*004e*/ 	.short	0x00ff


	//----- nvinfo : EIATTR_MERCURY_ISA_VERSION
	.align		4
        /*0050*/ 	.byte	0x03, 0x5f
        /*0052*/ 	.short	0x0101


	//----- nvinfo : EIATTR_VRC_CTA_INIT_COUNT
	.align		4
        /*0054*/ 	.byte	0x02, 0x4a
	.zero		1
	.zero		1


	//----- nvinfo : EIATTR_EXIT_INSTR_OFFSETS
	.align		4
        /*0058*/ 	.byte	0x04, 0x1c
        /*005a*/ 	.short	(.L_17 - .L_16)


	//   ....[0]....
.L_16:
        /*005c*/ 	.word	0x00000060


	//   ....[1]....
        /*0060*/ 	.word	0x00000670


	//   ....[2]....
        /*0064*/ 	.word	0x00000940


	//   ....[3]....
        /*0068*/ 	.word	0x00000b10


	//   ....[4]....
        /*006c*/ 	.word	0x00000c20


	//----- nvinfo : EIATTR_CBANK_PARAM_SIZE
	.align		4
.L_17:
        /*0070*/ 	.byte	0x03, 0x19
        /*0072*/ 	.short	0x001c


	//----- nvinfo : EIATTR_PARAM_CBANK
	.align		4
        /*0074*/ 	.byte	0x04, 0x0a
        /*0076*/ 	.short	(.L_19 - .L_18)
	.align		4
.L_18:
        /*0078*/ 	.word	index@(.nv.constant0._Z14arrayAddKernelPKfS0_Pfi)
        /*007c*/ 	.short	0x0380
        /*007e*/ 	.short	0x001c


	//----- nvinfo : EIATTR_SW_WAR
	.align		4
.L_19:
        /*0080*/ 	.byte	0x04, 0x36
        /*0082*/ 	.short	(.L_21 - .L_20)
.L_20:
        /*0084*/ 	.word	0x00000008
.L_21:


//--------------------- .nv.callgraph             --------------------------
	.section	.nv.callgraph,"",@"SHT_CUDA_CALLGRAPH"
	.align	4
	.sectionentsize	8
	.align		4
        /*0000*/ 	.word	0x00000000
	.align		4
        /*0004*/ 	.word	0xffffffff
	.align		4
        /*0008*/ 	.word	0x00000000
	.align		4
        /*000c*/ 	.word	0xfffffffe
	.align		4
        /*0010*/ 	.word	0x00000000
	.align		4
        /*0014*/ 	.word	0xfffffffd
	.align		4
        /*0018*/ 	.word	0x00000000
	.align		4
        /*001c*/ 	.word	0xfffffffc


//--------------------- .text._Z14arrayAddKernelPKfS0_Pfi --------------------------
	.section	.text._Z14arrayAddKernelPKfS0_Pfi,"ax",@progbits
	.align	128
        .global         _Z14arrayAddKernelPKfS0_Pfi
        .type           _Z14arrayAddKernelPKfS0_Pfi,@function
        .size           _Z14arrayAddKernelPKfS0_Pfi,(.L_x_6 - _Z14arrayAddKernelPKfS0_Pfi)
        .other          _Z14arrayAddKernelPKfS0_Pfi,@"STO_CUDA_ENTRY STV_DEFAULT"
_Z14arrayAddKernelPKfS0_Pfi:
.text._Z14arrayAddKernelPKfS0_Pfi:
[----:B------:R-:W-:Y:S08]  /*0000*/  LDC R1, c[0x0][0x37c] ;  /* 0x0000df00ff017b82 */ /* 0x000ff00000000800 */
[----:B------:R-:W0:Y:S01]  /*0010*/  LDC R2, c[0x0][0x398] ;  /* 0x0000e600ff027b82 */ /* 0x000e220000000800 */
[----:B------:R-:W1:Y:S07]  /*0020*/  S2R R0, SR_TID.X ;  /* 0x0000000000007919 */ /* 0x000e6e0000002100 */
[----:B------:R-:W2:Y:S08]  /*0030*/  LDC R3, c[0x0][0x360] ;  /* 0x0000d800ff037b82 */ /* 0x000eb00000000800 */
[----:B------:R-:W3:Y:S01]  /*0040*/  S2UR UR4, SR_CTAID.X ;  /* 0x00000000000479c3 */ /* 0x000ee20000002500 */
[----:B0-----:R-:W-:-:S13]  /*0050*/  ISETP.GE.AND P0, PT, R2, 0x1, PT ;  /* 0x000000010200780c */ /* 0x001fda0003f06270 */
[----:B-123--:R-:W-:Y:S05]  /*0060*/  @!P0 EXIT ;  /* 0x000000000000894d */ /* 0x00efea0003800000 */
[C---:B------:R-:W-:Y:S01]  /*0070*/  ISETP.GE.U32.AND P1, PT, R2.reuse, 0x10, PT ;  /* 0x000000100200780c */ /* 0x040fe20003f26070 */
[----:B------:R-:W-:Y:S01]  /*0080*/  IMAD R3, R3, UR4, R0 ;  /* 0x0000000403037c24 */ /* 0x000fe2000f8e0200 */
[----:B------:R-:W-:Y:S01]  /*0090*/  LOP3.LUT R14, R2, 0xf, RZ, 0xc0, !PT ;  /* 0x0000000f020e7812 */ /* 0x000fe200078ec0ff */
[----:B------:R-:W0:Y:S02]  /*00a0*/  LDCU.64 UR12, c[0x0][0x358] ;  /* 0x00006b00ff0c77ac */ /* 0x000e240008000a00 */
[----:B------:R-:W-:Y:S02]  /*00b0*/  IMAD R0, R3, R2, RZ ;  /* 0x0000000203007224 */ /* 0x000fe400078e02ff */
[----:B------:R-:W-:Y:S01]  /*00c0*/  HFMA2 R3, -RZ, RZ, 0, 0 ;  /* 0x00000000ff037431 */ /* 0x000fe200000001ff */
[----:B------:R-:W-:-:S05]  /*00d0*/  ISETP.NE.AND P0, PT, R14, RZ, PT ;  /* 0x000000ff0e00720c */ /* 0x000fca0003f05270 */
[----:B------:R-:W-:Y:S08]  /*00e0*/  @!P1 BRA `(.L_x_0) ;  /* 0x0000000400609947 */ /* 0x000ff00003800000 */
[----:B------:R-:W1:Y:S01]  /*00f0*/  LDCU.128 UR4, c[0x0][0x380] ;  /* 0x00007000ff0477ac */ /* 0x000e620008000c00 */
[----:B------:R-:W-:Y:S02]  /*0100*/  LOP3.LUT R3, R2, 0x7ffffff0, RZ, 0xc0, !PT ;  /* 0x7ffffff002037812 */ /* 0x000fe400078ec0ff */
[----:B------:R-:W-:Y:S01]  /*0110*/  MOV R10, R0 ;  /* 0x00000000000a7202 */ /* 0x000fe20000000f00 */
[----:B------:R-:W2:Y:S01]  /*0120*/  LDCU.64 UR10, c[0x0][0x390] ;  /* 0x00007200ff0a77ac */ /* 0x000ea20008000a00 */
[----:B------:R-:W-:Y:S01]  /*0130*/  IADD3 R11, PT, PT, -R3, RZ, RZ ;  /* 0x000000ff030b7210 */ /* 0x000fe20007ffe1ff */
[----:B-1----:R-:W-:Y:S02]  /*0140*/  UIADD3 UR8, UP0, UPT, UR4, 0x20, URZ ;  /* 0x0000002004087890 */ /* 0x002fe4000ff1e0ff */
[----:B------:R-:W-:Y:S02]  /*0150*/  UIADD3 UR6, UP1, UPT, UR6, 0x20, URZ ;  /* 0x0000002006067890 */ /* 0x000fe4000ff3e0ff */
[----:B--2---:R-:W-:-:S02]  /*0160*/  UIADD3 UR4, UP2, UPT, UR10, 0x20, URZ ;  /* 0x000000200a047890 */ /* 0x004fc4000ff5e0ff */
[----:B------:R-:W-:Y:S02]  /*0170*/  UIADD3.X UR9, UPT, UPT, URZ, UR5, URZ, UP0, !UPT ;  /* 0x00000005ff097290 */ /* 0x000fe400087fe4ff */
[----:B------:R-:W-:Y:S02]  /*0180*/  UIADD3.X UR7, UPT, UPT, URZ, UR7, URZ, UP1, !UPT ;  /* 0x00000007ff077290 */ /* 0x000fe40008ffe4ff */
[----:B------:R-:W-:-:S12]  /*0190*/  UIADD3.X UR5, UPT, UPT, URZ, UR11, URZ, UP2, !UPT ;  /* 0x0000000bff057290 */ /* 0x000fd800097fe4ff */
.L_x_1:
[----:B------:R-:W-:Y:S02]  /*01a0*/  MOV R4, UR8 ;  /* 0x0000000800047c02 */ /* 0x000fe40008000f00 */
[----:B------:R-:W-:Y:S02]  /*01b0*/  MOV R5, UR9 ;  /* 0x0000000900057c02 */ /* 0x000fe40008000f00 */
[----:B------:R-:W-:Y:S02]  /*01c0*/  MOV R6, UR6 ;  /* 0x0000000600067c02 */ /* 0x000fe40008000f00 */
[----:B------:R-:W-:Y:S01]  /*01d0*/  MOV R7, UR7 ;  /* 0x0000000700077c02 */ /* 0x000fe20008000f00 */
[----:B------:R-:W-:-:S04]  /*01e0*/  IMAD.WIDE R4, R10, 0x4, R4 ;  /* 0x000000040a047825 */ /* 0x000fc800078e0204 */
[----:B------:R-:W-:Y:S01]  /*01f0*/  IMAD.WIDE R6, R10, 0x4, R6 ;  /* 0x000000040a067825 */ /* 0x000fe200078e0206 */
[----:B0-----:R-:W2:Y:S04]  /*0200*/  LDG.E R12, desc[UR12][R4.64+-0x20] ;  /* 0xffffe00c040c7981 */ /* 0x001ea8000c1e1900 */
[----:B----4-:R-:W2:Y:S01]  /*0210*/  LDG.E R13, desc[UR12][R6.64+-0x20] ;  /* 0xffffe00c060d7981 */ /* 0x010ea2000c1e1900 */
[----:B------:R-:W-:Y:S02]  /*0220*/  MOV R8, UR4 ;  /* 0x0000000400087c02 */ /* 0x000fe40008000f00 */
[----:B------:R-:W-:-:S03]  /*0230*/  MOV R9, UR5 ;  /* 0x0000000500097c02 */ /* 0x000fc60008000f00 */
[----:B------:R-:W-:-:S04]  /*0240*/  IMAD.WIDE R8, R10, 0x4, R8 ;  /* 0x000000040a087825 */ /* 0x000fc800078e0208 */
[----:B--2---:R-:W-:-:S05]  /*0250*/  FADD R13, R12, R13 ;  /* 0x0000000d0c0d7221 */ /* 0x004fca0000000000 */
[----:B------:R0:W-:Y:S04]  /*0260*/  STG.E desc[UR12][R8.64+-0x20], R13 ;  /* 0xffffe00d08007986 */ /* 0x0001e8000c10190c */
[----:B------:R-:W2:Y:S04]  /*0270*/  LDG.E R12, desc[UR12][R4.64+-0x1c] ;  /* 0xffffe40c040c7981 */ /* 0x000ea8000c1e1900 */
[----:B------:R-:W2:Y:S02]  /*0280*/  LDG.E R15, desc[UR12][R6.64+-0x1c] ;  /* 0xffffe40c060f7981 */ /* 0x000ea4000c1e1900 */
[----:B--2---:R-:W-:-:S05]  /*0290*/  FADD R15, R12, R15 ;  /* 0x0000000f0c0f7221 */ /* 0x004fca0000000000 */
[----:B------:R1:W-:Y:S04]  /*02a0*/  STG.E desc[UR12][R8.64+-0x1c], R15 ;  /* 0xffffe40f08007986 */ /* 0x0003e8000c10190c */
[----:B------:R-:W2:Y:S04]  /*02b0*/  LDG.E R12, desc[UR12][R4.64+-0x18] ;  /* 0xffffe80c040c7981 */ /* 0x000ea8000c1e1900 */
[----:B------:R-:W2:Y:S02]  /*02c0*/  LDG.E R17, desc[UR12][R6.64+-0x18] ;  /* 0xffffe80c06117981 */ /* 0x000ea4000c1e1900 */
[----:B--2---:R-:W-:-:S05]  /*02d0*/  FADD R17, R12, R17 ;  /* 0x000000110c117221 */ /* 0x004fca0000000000 */
[----:B------:R2:W-:Y:S04]  /*02e0*/  STG.E desc[UR12][R8.64+-0x18], R17 ;  /* 0xffffe81108007986 */ /* 0x0005e8000c10190c */
[----:B------:R-:W3:Y:S04]  /*02f0*/  LDG.E R12, desc[UR12][R4.64+-0x14] ;  /* 0xffffec0c040c7981 */ /* 0x000ee8000c1e1900 */
[----:B------:R-:W3:Y:S02]  /*0300*/  LDG.E R19, desc[UR12][R6.64+-0x14] ;  /* 0xffffec0c06137981 */ /* 0x000ee4000c1e1900 */
[----:B---3--:R-:W-:-:S05]  /*0310*/  FADD R19, R12, R19 ;  /* 0x000000130c137221 */ /* 0x008fca0000000000 */
[----:B------:R3:W-:Y:S04]  /*0320*/  STG.E desc[UR12][R8.64+-0x14], R19 ;  /* 0xffffec1308007986 */ /* 0x0007e8000c10190c */
[----:B------:R-:W4:Y:S04]  /*0330*/  LDG.E R12, desc[UR12][R4.64+-0x10] ;  /* 0xfffff00c040c7981 */ /* 0x000f28000c1e1900 */
[----:B0-----:R-:W4:Y:S02]  /*0340*/  LDG.E R13, desc[UR12][R6.64+-0x10] ;  /* 0xfffff00c060d7981 */ /* 0x001f24000c1e1900 */
[----:B----4-:R-:W-:-:S05]  /*0350*/  FADD R13, R12, R13 ;  /* 0x0000000d0c0d7221 */ /* 0x010fca0000000000 */
[----:B------:R0:W-:Y:S04]  /*0360*/  STG.E desc[UR12][R8.64+-0x10], R13 ;  /* 0xfffff00d08007986 */ /* 0x0001e8000c10190c */
[----:B------:R-:W4:Y:S04]  /*0370*/  LDG.E R12, desc[UR12][R4.64+-0xc] ;  /* 0xfffff40c040c7981 */ /* 0x000f28000c1e1900 */
[----:B-1----:R-:W4:Y:S02]  /*0380*/  LDG.E R15, desc[UR12][R6.64+-0xc] ;  /* 0xfffff40c060f7981 */ /* 0x002f24000c1e1900 */
[----:B----4-:R-:W-:-:S05]  /*0390*/  FADD R15, R12, R15 ;  /* 0x0000000f0c0f7221 */ /* 0x010fca0000000000 */
[----:B------:R1:W-:Y:S04]  /*03a0*/  STG.E desc[UR12][R8.64+-0xc], R15 ;  /* 0xfffff40f08007986 */ /* 0x0003e8000c10190c */
[----:B------:R-:W4:Y:S04]  /*03b0*/  LDG.E R12, desc[UR12][R4.64+-0x8] ;  /* 0xfffff80c040c7981 */ /* 0x000f28000c1e1900 */
[----:B--2---:R-:W4:Y:S02]  /*03c0*/  LDG.E R17, desc[UR12][R6.64+-0x8] ;  /* 0xfffff80c06117981 */ /* 0x004f24000c1e1900 */
[----:B----4-:R-:W-:-:S05]  /*03d0*/  FADD R17, R12, R17 ;  /* 0x000000110c117221 */ /* 0x010fca0000000000 */
[----:B------:R2:W-:Y:S04]  /*03e0*/  STG.E desc[UR12][R8.64+-0x8], R17 ;  /* 0xfffff81108007986 */ /* 0x0005e8000c10190c */
[----:B------:R-:W4:Y:S04]  /*03f0*/  LDG.E R12, desc[UR12][R4.64+-0x4] ;  /* 0xfffffc0c040c7981 */ /* 0x000f28000c1e1900 */
[----:B---3--:R-:W4:Y:S02]  /*0400*/  LDG.E R19, desc[UR12][R6.64+-0x4] ;  /* 0xfffffc0c06137981 */ /* 0x008f24000c1e1900 */
[----:B----4-:R-:W-:-:S05]  /*0410*/  FADD R19, R12, R19 ;  /* 0x000000130c137221 */ /* 0x010fca0000000000 */
        /* <DEDUP_REMOVED lines=21> */
[----:B------:R-:W5:Y:S04]  /*0570*/  LDG.E R12, desc[UR12][R4.64+0x14] ;  /* 0x0000140c040c7981 */ /* 0x000f68000c1e1900 */
[----:B-1----:R-:W5:Y:S02]  /*0580*/  LDG.E R15, desc[UR12][R6.64+0x14] ;  /* 0x0000140c060f7981 */ /* 0x002f64000c1e1900 */
[----:B-----5:R-:W-:-:S05]  /*0590*/  FADD R15, R12, R15 ;  /* 0x0000000f0c0f7221 */ /* 0x020fca0000000000 */
[----:B------:R4:W-:Y:S04]  /*05a0*/  STG.E desc[UR12][R8.64+0x14], R15 ;  /* 0x0000140f08007986 */ /* 0x0009e8000c10190c */
[----:B------:R-:W5:Y:S04]  /*05b0*/  LDG.E R12, desc[UR12][R4.64+0x18] ;  /* 0x0000180c040c7981 */ /* 0x000f68000c1e1900 */
[----:B--2---:R-:W5:Y:S01]  /*05c0*/  LDG.E R17, desc[UR12][R6.64+0x18] ;  /* 0x0000180c06117981 */ /* 0x004f62000c1e1900 */
[----:B------:R-:W-:Y:S01]  /*05d0*/  IADD3 R11, PT, PT, R11, 0x10, RZ ;  /* 0x000000100b0b7810 */ /* 0x000fe20007ffe0ff */
[----:B-----5:R-:W-:-:S05]  /*05e0*/  FADD R17, R12, R17 ;  /* 0x000000110c117221 */ /* 0x020fca0000000000 */
[----:B------:R4:W-:Y:S04]  /*05f0*/  STG.E desc[UR12][R8.64+0x18], R17 ;  /* 0x0000181108007986 */ /* 0x0009e8000c10190c */
[----:B------:R-:W2:Y:S04]  /*0600*/  LDG.E R12, desc[UR12][R4.64+0x1c] ;  /* 0x00001c0c040c7981 */ /* 0x000ea8000c1e1900 */
[----:B---3--:R-:W2:Y:S01]  /*0610*/  LDG.E R19, desc[UR12][R6.64+0x1c] ;  /* 0x00001c0c06137981 */ /* 0x008ea2000c1e1900 */
[----:B------:R-:W-:Y:S02]  /*0620*/  ISETP.NE.AND P1, PT, R11, RZ, PT ;  /* 0x000000ff0b00720c */ /* 0x000fe40003f25270 */
[----:B------:R-:W-:Y:S01]  /*0630*/  IADD3 R10, PT, PT, R10, 0x10, RZ ;  /* 0x000000100a0a7810 */ /* 0x000fe20007ffe0ff */
[----:B--2---:R-:W-:-:S05]  /*0640*/  FADD R19, R12, R19 ;  /* 0x000000130c137221 */ /* 0x004fca0000000000 */
[----:B------:R4:W-:Y:S05]  /*0650*/  STG.E desc[UR12][R8.64+0x1c], R19 ;  /* 0x00001c1308007986 */ /* 0x0009ea000c10190c */
[----:B------:R-:W-:Y:S05]  /*0660*/  @P1 BRA `(.L_x_1) ;  /* 0xfffffff800cc1947 */ /* 0x000fea000383ffff */
.L_x_0:
[----:B0-----:R-:W-:Y:S05]  /*0670*/  @!P0 EXIT ;  /* 0x000000000000894d */ /* 0x001fea0003800000 */
[----:B------:R-:W-:Y:S02]  /*0680*/  ISETP.GE.U32.AND P0, PT, R14, 0x8, PT ;  /* 0x000000080e00780c */ /* 0x000fe40003f06070 */
[----:B------:R-:W-:-:S04]  /*0690*/  LOP3.LUT R12, R2, 0x7, RZ, 0xc0, !PT ;  /* 0x00000007020c7812 */ /* 0x000fc800078ec0ff */
[----:B------:R-:W-:-:S07]  /*06a0*/  ISETP.NE.AND P1, PT, R12, RZ, PT ;  /* 0x000000ff0c00720c */ /* 0x000fce0003f25270 */
[----:B------:R-:W-:Y:S06]  /*06b0*/  @!P0 BRA `(.L_x_2) ;  /* 0x0000000000a08947 */ /* 0x000fec0003800000 */
[----:B------:R-:W0:Y:S01]  /*06c0*/  LDC.64 R4, c[0x0][0x380] ;  /* 0x0000e000ff047b82 */ /* 0x000e220000000a00 */
[----:B------:R-:W-:-:S07]  /*06d0*/  IADD3 R11, PT, PT, R0, R3, RZ ;  /* 0x00000003000b7210 */ /* 0x000fce0007ffe0ff */
[----:B------:R-:W1:Y:S08]  /*06e0*/  LDC.64 R6, c[0x0][0x388] ;  /* 0x0000e200ff067b82 */ /* 0x000e700000000a00 */
[----:B----4-:R-:W2:Y:S01]  /*06f0*/  LDC.64 R8, c[0x0][0x390] ;  /* 0x0000e400ff087b82 */ /* 0x010ea20000000a00 */
[----:B0-----:R-:W-:-:S05]  /*0700*/  IMAD.WIDE R4, R11, 0x4, R4 ;  /* 0x000000040b047825 */ /* 0x001fca00078e0204 */
[----:B------:R-:W3:Y:S01]  /*0710*/  LDG.E R10, desc[UR12][R4.64] ;  /* 0x0000000c040a7981 */ /* 0x000ee2000c1e1900 */
[----:B-1----:R-:W-:-:S05]  /*0720*/  IMAD.WIDE R6, R11, 0x4, R6 ;  /* 0x000000040b067825 */ /* 0x002fca00078e0206 */
[----:B------:R-:W3:Y:S01]  /*0730*/  LDG.E R13, desc[UR12][R6.64] ;  /* 0x0000000c060d7981 */ /* 0x000ee2000c1e1900 */
[----:B--2---:R-:W-:-:S04]  /*0740*/  IMAD.WIDE R8, R11, 0x4, R8 ;  /* 0x000000040b087825 */ /* 0x004fc800078e0208 */
[----:B---3--:R-:W-:-:S05]  /*0750*/  FADD R13, R10, R13 ;  /* 0x0000000d0a0d7221 */ /* 0x008fca0000000000 */
        /* <DEDUP_REMOVED lines=25> */
[----:B------:R-:W2:Y:S04]  /*08f0*/  LDG.E R10, desc[UR12][R4.64+0x1c] ;  /* 0x00001c0c040a7981 */ /* 0x000ea8000c1e1900 */
[----:B---3--:R-:W2:Y:S01]  /*0900*/  LDG.E R17, desc[UR12][R6.64+0x1c] ;  /* 0x00001c0c06117981 */ /* 0x008ea2000c1e1900 */
[----:B------:R-:W-:Y:S01]  /*0910*/  IADD3 R3, PT, PT, R3, 0x8, RZ ;  /* 0x0000000803037810 */ /* 0x000fe20007ffe0ff */
[----:B--2---:R-:W-:-:S05]  /*0920*/  FADD R17, R10, R17 ;  /* 0x000000110a117221 */ /* 0x004fca0000000000 */
[----:B------:R0:W-:Y:S02]  /*0930*/  STG.E desc[UR12][R8.64+0x1c], R17 ;  /* 0x00001c1108007986 */ /* 0x0001e4000c10190c */
.L_x_2:
[----:B------:R-:W-:Y:S05]  /*0940*/  @!P1 EXIT ;  /* 0x000000000000994d */ /* 0x000fea0003800000 */
[----:B------:R-:W-:Y:S02]  /*0950*/  ISETP.GE.U32.AND P0, PT, R12, 0x4, PT ;  /* 0x000000040c00780c */ /* 0x000fe40003f06070 */
[----:B------:R-:W-:-:S04]  /*0960*/  LOP3.LUT R2, R2, 0x3, RZ, 0xc0, !PT ;  /* 0x0000000302027812 */ /* 0x000fc800078ec0ff */
[----:B------:R-:W-:-:S07]  /*0970*/  ISETP.NE.AND P1, PT, R2, RZ, PT ;  /* 0x000000ff0200720c */ /* 0x000fce0003f25270 */
[----:B------:R-:W-:Y:S06]  /*0980*/  @!P0 BRA `(.L_x_3) ;  /* 0x0000000000608947 */ /* 0x000fec0003800000 */
[----:B------:R-:W1:Y:S01]  /*0990*/  LDC.64 R4, c[0x0][0x380] ;  /* 0x0000e000ff047b82 */ /* 0x000e620000000a00 */
[----:B0---4-:R-:W-:-:S07]  /*09a0*/  IADD3 R13, PT, PT, R0, R3, RZ ;  /* 0x00000003000d7210 */ /* 0x011fce0007ffe0ff */
[----:B------:R-:W0:Y:S08]  /*09b0*/  LDC.64 R6, c[0x0][0x388] ;  /* 0x0000e200ff067b82 */ /* 0x000e300000000a00 */
[----:B------:R-:W2:Y:S01]  /*09c0*/  LDC.64 R8, c[0x0][0x390] ;  /* 0x0000e400ff087b82 */ /* 0x000ea20000000a00 */
[----:B-1----:R-:W-:-:S05]  /*09d0*/  IMAD.WIDE R4, R13, 0x4, R4 ;  /* 0x000000040d047825 */ /* 0x002fca00078e0204 */
[----:B------:R-:W3:Y:S01]  /*09e0*/  LDG.E R10, desc[UR12][R4.64] ;  /* 0x0000000c040a7981 */ /* 0x000ee2000c1e1900 */
[----:B0-----:R-:W-:-:S05]  /*09f0*/  IMAD.WIDE R6, R13, 0x4, R6 ;  /* 0x000000040d067825 */ /* 0x001fca00078e0206 */
        /* <DEDUP_REMOVED lines=12> */
[----:B------:R-:W2:Y:S04]  /*0ac0*/  LDG.E R10, desc[UR12][R4.64+0xc] ;  /* 0x00000c0c040a7981 */ /* 0x000ea8000c1e1900 */
[----:B------:R-:W2:Y:S01]  /*0ad0*/  LDG.E R17, desc[UR12][R6.64+0xc] ;  /* 0x00000c0c06117981 */ /* 0x000ea2000c1e1900 */
[----:B------:R-:W-:Y:S01]  /*0ae0*/  IADD3 R3, PT, PT, R3, 0x4, RZ ;  /* 0x0000000403037810 */ /* 0x000fe20007ffe0ff */
[----:B--2---:R-:W-:-:S05]  /*0af0*/  FADD R17, R10, R17 ;  /* 0x000000110a117221 */ /* 0x004fca0000000000 */
[----:B------:R1:W-:Y:S02]  /*0b00*/  STG.E desc[UR12][R8.64+0xc], R17 ;  /* 0x00000c1108007986 */ /* 0x0003e4000c10190c */
.L_x_3:
[----:B------:R-:W-:Y:S05]  /*0b10*/  @!P1 EXIT ;  /* 0x000000000000994d */ /* 0x000fea0003800000 */
[----:B01--4-:R-:W0:Y:S01]  /*0b20*/  LDC.64 R8, c[0x0][0x390] ;  /* 0x0000e400ff087b82 */ /* 0x013e220000000a00 */
[----:B------:R-:W-:Y:S02]  /*0b30*/  IADD3 R15, PT, PT, R0, R3, RZ ;  /* 0x00000003000f7210 */ /* 0x000fe40007ffe0ff */
[----:B------:R-:W-:-:S05]  /*0b40*/  IADD3 R0, PT, PT, -R2, RZ, RZ ;  /* 0x000000ff02007210 */ /* 0x000fca0007ffe1ff */
[----:B------:R-:W1:Y:S08]  /*0b50*/  LDC.64 R12, c[0x0][0x380] ;  /* 0x0000e000ff0c7b82 */ /* 0x000e700000000a00 */
[----:B------:R-:W2:Y:S02]  /*0b60*/  LDC.64 R10, c[0x0][0x388] ;  /* 0x0000e200ff0a7b82 */ /* 0x000ea40000000a00 */
.L_x_4:
[----:B--2---:R-:W-:-:S04]  /*0b70*/  IMAD.WIDE R4, R15, 0x4, R10 ;  /* 0x000000040f047825 */ /* 0x004fc800078e020a */
[C---:B-1----:R-:W-:Y:S02]  /*0b80*/  IMAD.WIDE R6, R15.reuse, 0x4, R12 ;  /* 0x000000040f067825 */ /* 0x042fe400078e020c */
[----:B------:R-:W2:Y:S04]  /*0b90*/  LDG.E R5, desc[UR12][R4.64] ;  /* 0x0000000c04057981 */ /* 0x000ea8000c1e1900 */
[----:B------:R-:W2:Y:S01]  /*0ba0*/  LDG.E R6, desc[UR12][R6.64] ;  /* 0x0000000c06067981 */ /* 0x000ea2000c1e1900 */
[----:B------:R-:W-:Y:S01]  /*0bb0*/  IADD3 R0, PT, PT, R0, 0x1, RZ ;  /* 0x0000000100007810 */ /* 0x000fe20007ffe0ff */
[C---:B0--3--:R-:W-:Y:S01]  /*0bc0*/  IMAD.WIDE R2, R15.reuse, 0x4, R8 ;  /* 0x000000040f027825 */ /* 0x049fe200078e0208 */
[----:B------:R-:W-:Y:S02]  /*0bd0*/  IADD3 R15, PT, PT, R15, 0x1, RZ ;  /* 0x000000010f0f7810 */ /* 0x000fe40007ffe0ff */
[----:B------:R-:W-:Y:S01]  /*0be0*/  ISETP.NE.AND P0, PT, R0, RZ, PT ;  /* 0x000000ff0000720c */ /* 0x000fe20003f05270 */
[----:B--2---:R-:W-:-:S05]  /*0bf0*/  FADD R17, R6, R5 ;  /* 0x0000000506117221 */ /* 0x004fca0000000000 */
[----:B------:R3:W-:Y:S07]  /*0c00*/  STG.E desc[UR12][R2.64], R17 ;  /* 0x0000001102007986 */ /* 0x0007ee000c10190c */
[----:B------:R-:W-:Y:S05]  /*0c10*/  @P0 BRA `(.L_x_4) ;  /* 0xfffffffc00d40947 */ /* 0x000fea000383ffff */
[----:B------:R-:W-:Y:S05]  /*0c20*/  EXIT ;  /* 0x000000000000794d */ /* 0x000fea0003800000 */
.L_x_5:
[----:B------:R-:W-:-:S00]  /*0c30*/  BRA `(.L_x_5) ;  /* 0xfffffffc00fc7947 */ /* 0x000fc0000383ffff */
[----:B------:R-:W-:-:S00]  /*0c40*/  NOP ;  /* 0x0000000000007918 */ /* 0x000fc00000000000 */
        /* <DEDUP_REMOVED lines=11> */
.L_x_6:


//--------------------- .nv.shared.reserved.0     --------------------------
	.section	.nv.shared.reserved.0,"aw",@nobits
	.weak		__nv_reservedSMEM_offset_0_alias
	.size		__nv_reservedSMEM_offset_0_alias, 0, 64
	.other		__nv_reservedSMEM_offset_0_alias,@"STO_CUDA_RESERVED_SHARED STV_DEFAULT"
__nv_reservedSMEM_offset_0_alias:
	.zero		0
	.zero		64


//--------------------- .nv.constant0._Z14arrayAddKernelPKfS0_Pfi --------------------------
	.section	.nv.constant0._Z14arrayAddKernelPKfS0_Pfi,"a",@progbits
	.sectionflags	@""
	.align	4
.nv.constant0._Z14arrayAddKernelPKfS0_Pfi:
	.zero		924


//--------------------- SYMBOLS --------------------------

	.type		.nv.reservedSmem.offset0,@object
	.size		.nv.reservedSmem.offset0,0x4
